	.headerflags	@"EF_CUDA_TEXMODE_UNIFIED EF_CUDA_64BIT_ADDRESS EF_CUDA_SM75 EF_CUDA_VIRTUAL_SM(EF_CUDA_SM75)"
	.elftype	@"ET_EXEC"


//--------------------- .nv.info                  --------------------------
	.section	.nv.info,"",@"SHT_CUDA_INFO"
	.align	4


	//----- nvinfo : EIATTR_REGCOUNT
	.align		4
        /*0000*/ 	.byte	0x04, 0x2f
        /*0002*/ 	.short	(.L_1 - .L_0)
	.align		4
.L_0:
        /*0004*/ 	.word	index@(triton_poi_fused_mul_silu_1)
        /*0008*/ 	.word	0x0000000e


	//----- nvinfo : EIATTR_FRAME_SIZE
	.align		4
.L_1:
        /*000c*/ 	.byte	0x04, 0x11
        /*000e*/ 	.short	(.L_3 - .L_2)
	.align		4
.L_2:
        /*0010*/ 	.word	index@(triton_poi_fused_mul_silu_1)
        /*0014*/ 	.word	0x00000000


	//----- nvinfo : EIATTR_MIN_STACK_SIZE
	.align		4
.L_3:
        /*0018*/ 	.byte	0x04, 0x12
        /*001a*/ 	.short	(.L_5 - .L_4)
	.align		4
.L_4:
        /*001c*/ 	.word	index@(triton_poi_fused_mul_silu_1)
        /*0020*/ 	.word	0x00000000
.L_5:


//--------------------- .nv.info.triton_poi_fused_mul_silu_1 --------------------------
	.section	.nv.info.triton_poi_fused_mul_silu_1,"",@"SHT_CUDA_INFO"
	.sectionflags	@""
	.align	4


	//----- nvinfo : EIATTR_SW_WAR
	.align		4
        /*0000*/ 	.byte	0x04, 0x36
        /*0002*/ 	.short	(.L_7 - .L_6)
.L_6:
        /*0004*/ 	.word	0x00000001


	//----- nvinfo : EIATTR_CUDA_API_VERSION
	.align		4
.L_7:
        /*0008*/ 	.byte	0x04, 0x37
        /*000a*/ 	.short	(.L_9 - .L_8)
.L_8:
        /*000c*/ 	.word	0x00000080


	//----- nvinfo : EIATTR_PARAM_CBANK
	.align		4
.L_9:
        /*0010*/ 	.byte	0x04, 0x0a
        /*0012*/ 	.short	(.L_11 - .L_10)
	.align		4
.L_10:
        /*0014*/ 	.word	index@(.nv.constant0.triton_poi_fused_mul_silu_1)
        /*0018*/ 	.short	0x0160
        /*001a*/ 	.short	0x0020


	//----- nvinfo : EIATTR_CBANK_PARAM_SIZE
	.align		4
.L_11:
        /*001c*/ 	.byte	0x03, 0x19
        /*001e*/ 	.short	0x0020


	//----- nvinfo : EIATTR_KPARAM_INFO
	.align		4
        /*0020*/ 	.byte	0x04, 0x17
        /*0022*/ 	.short	(.L_13 - .L_12)
.L_12:
        /*0024*/ 	.word	0x00000000
        /*0028*/ 	.short	0x0003
        /*002a*/ 	.short	0x0018
        /*002c*/ 	.byte	0x00, 0xf4, 0x21, 0x00


	//----- nvinfo : EIATTR_KPARAM_INFO
	.align		4
.L_13:
        /*0030*/ 	.byte	0x04, 0x17
        /*0032*/ 	.short	(.L_15 - .L_14)
.L_14:
        /*0034*/ 	.word	0x00000000
        /*0038*/ 	.short	0x0002
        /*003a*/ 	.short	0x0010
        /*003c*/ 	.byte	0x00, 0xf0, 0x11, 0x00


	//----- nvinfo : EIATTR_KPARAM_INFO
	.align		4
.L_15:
        /*0040*/ 	.byte	0x04, 0x17
        /*0042*/ 	.short	(.L_17 - .L_16)
.L_16:
        /*0044*/ 	.word	0x00000000
        /*0048*/ 	.short	0x0001
        /*004a*/ 	.short	0x0008
        /*004c*/ 	.byte	0x00, 0xf4, 0x21, 0x00


	//----- nvinfo : EIATTR_KPARAM_INFO
	.align		4
.L_17:
        /*0050*/ 	.byte	0x04, 0x17
        /*0052*/ 	.short	(.L_19 - .L_18)
.L_18:
        /*0054*/ 	.word	0x00000000
        /*0058*/ 	.short	0x0000
        /*005a*/ 	.short	0x0000
        /*005c*/ 	.byte	0x00, 0xf4, 0x21, 0x00


	//----- nvinfo : EIATTR_MAXREG_COUNT
	.align		4
.L_19:
        /*0060*/ 	.byte	0x03, 0x1b
        /*0062*/ 	.short	0x00ff


	//----- nvinfo : EIATTR_EXIT_INSTR_OFFSETS
	.align		4
        /*0064*/ 	.byte	0x04, 0x1c
        /*0066*/ 	.short	(.L_21 - .L_20)


	//   ....[0]....
.L_20:
        /*0068*/ 	.word	0x00000360


	//   ....[1]....
        /*006c*/ 	.word	0x00000390


	//----- nvinfo : EIATTR_REQNTID
	.align		4
.L_21:
        /*0070*/ 	.byte	0x04, 0x10
        /*0072*/ 	.short	(.L_23 - .L_22)
.L_22:
        /*0074*/ 	.word	0x00000100
        /*0078*/ 	.word	0x00000001
        /*007c*/ 	.word	0x00000001
.L_23:


//--------------------- .nv.callgraph             --------------------------
	.section	.nv.callgraph,"",@"SHT_CUDA_CALLGRAPH"
	.align	4
	.sectionentsize	8
	.align		4
        /*0000*/ 	.word	0x00000000
	.align		4
        /*0004*/ 	.word	0xffffffff
	.align		4
        /*0008*/ 	.word	0x00000000
	.align		4
        /*000c*/ 	.word	0xfffffffe
	.align		4
        /*0010*/ 	.word	0x00000000
	.align		4
        /*0014*/ 	.word	0xfffffffd
	.align		4
        /*0018*/ 	.word	0x00000000
	.align		4
        /*001c*/ 	.word	0xfffffffc


//--------------------- .nv.rel.action            --------------------------
	.section	.nv.rel.action,"",@"SHT_CUDA_RELOCINFO"
	.align	8
	.sectionentsize	8
        /*0000*/ 	.byte	0x73, 0x00, 0x00, 0x00, 0x00, 0x00, 0x00, 0x00, 0x00, 0x00, 0x00, 0x11, 0x25, 0x00, 0x05, 0x36


//--------------------- .nv.constant0.triton_poi_fused_mul_silu_1 --------------------------
	.section	.nv.constant0.triton_poi_fused_mul_silu_1,"a",@progbits
	.sectionflags	@""
	.align	4
.nv.constant0.triton_poi_fused_mul_silu_1:
	.zero		384


//--------------------- .text.triton_poi_fused_mul_silu_1 --------------------------
	.section	.text.triton_poi_fused_mul_silu_1,"ax",@progbits
	.sectioninfo	@"SHI_REGISTERS=14"
	.align	128
        .global         triton_poi_fused_mul_silu_1
        .type           triton_poi_fused_mul_silu_1,@function
        .size           triton_poi_fused_mul_silu_1,(.L_x_1 - triton_poi_fused_mul_silu_1)
        .other          triton_poi_fused_mul_silu_1,@"STO_CUDA_ENTRY STV_DEFAULT"
triton_poi_fused_mul_silu_1:
.text.triton_poi_fused_mul_silu_1:
[----:B------:R-:W-:Y:S02]  /*0000*/  MOV R1, c[0x0][0x28] ;  /* 0x00000a0000017a02 */ /* 0x000fe40000000f00 */
[----:B------:R-:W0:Y:S01]  /*0010*/  S2R R0, SR_TID.X ;  /* 0x0000000000007919 */ /* 0x000e220000002100 */
[----:B------:R-:W-:Y:S01]  /*0020*/  MOV R11, 0x2 ;  /* 0x00000002000b7802 */ /* 0x000fe20000000f00 */
[----:B------:R-:W-:Y:S02]  /*0030*/  CS2R R6, SRZ ;  /* 0x0000000000067805 */ /* 0x000fe4000001ff00 */
[----:B------:R-:W1:Y:S01]  /*0040*/  S2R R3, SR_CTAID.X ;  /* 0x0000000000037919 */ /* 0x000e620000002500 */
[----:B0-----:R-:W-:-:S04]  /*0050*/  SHF.L.U32 R0, R0, 0x1, RZ ;  /* 0x0000000100007819 */ /* 0x001fc800000006ff */
[----:B------:R-:W-:-:S04]  /*0060*/  LOP3.LUT R0, R0, 0x1fe, RZ, 0xc0, !PT ;  /* 0x000001fe00007812 */ /* 0x000fc800078ec0ff */
[----:B-1----:R-:W-:-:S04]  /*0070*/  LEA R0, R3, R0, 0x9 ;  /* 0x0000000003007211 */ /* 0x002fc800078e48ff */
[C---:B------:R-:W-:Y:S01]  /*0080*/  ISETP.GE.AND P0, PT, R0.reuse, c[0x0][0x170], PT ;  /* 0x00005c0000007a0c */ /* 0x040fe20003f06270 */
[----:B------:R-:W-:-:S05]  /*0090*/  IMAD.HI R2, R0, 0x2aaaaaab, RZ ;  /* 0x2aaaaaab00027827 */ /* 0x000fca00078e02ff */
[----:B------:R-:W-:-:S04]  /*00a0*/  SHF.R.U32.HI R3, RZ, 0x1f, R2 ;  /* 0x0000001fff037819 */ /* 0x000fc80000011602 */
[----:B------:R-:W-:-:S05]  /*00b0*/  LEA.HI R3, R2, R3, RZ, 0x18 ;  /* 0x0000000302037211 */ /* 0x000fca00078fc0ff */
[----:B------:R-:W-:-:S04]  /*00c0*/  IMAD R4, R3, 0x600, R0 ;  /* 0x0000060003047824 */ /* 0x000fc800078e0200 */
[----:B------:R-:W-:-:S08]  /*00d0*/  IMAD.WIDE R2, R4, R11, c[0x0][0x160] ;  /* 0x0000580004027625 */ /* 0x000fd000078e020b */
[----:B------:R-:W2:Y:S01]  /*00e0*/  @!P0 LDG.E.SYS R6, [R2] ;  /* 0x0000000002068381 */ /* 0x000ea200001ee900 */
[----:B------:R-:W-:-:S05]  /*00f0*/  IADD3 R4, R4, 0x600, RZ ;  /* 0x0000060004047810 */ /* 0x000fca0007ffe0ff */
[----:B------:R-:W-:-:S08]  /*0100*/  IMAD.WIDE R4, R4, R11, c[0x0][0x160] ;  /* 0x0000580004047625 */ /* 0x000fd000078e020b */
[----:B------:R0:W3:Y:S01]  /*0110*/  @!P0 LDG.E.SYS R7, [R4] ;  /* 0x0000000004078381 */ /* 0x0000e200001ee900 */
[C---:B--2---:R-:W-:Y:S02]  /*0120*/  HADD2.F32 R8, R6.reuse.H1_H1, -RZ.H0_H0 ;  /* 0xa00000ff06087230 */ /* 0x044fe40000004c00 */
[----:B------:R-:W-:-:S06]  /*0130*/  HADD2.F32 R6, R6.H0_H0, -RZ.H0_H0 ;  /* 0xa00000ff06067230 */ /* 0x000fcc0000004800 */
[----:B------:R-:W-:-:S04]  /*0140*/  FADD R9, RZ, -R8 ;  /* 0x80000008ff097221 */ /* 0x000fc80000000000 */
[----:B------:R-:W-:Y:S02]  /*0150*/  FMUL R10, R9, 1.4426950216293334961 ;  /* 0x3fb8aa3b090a7820 */ /* 0x000fe40000400000 */
[----:B------:R-:W-:-:S03]  /*0160*/  FADD R9, RZ, -R6 ;  /* 0x80000006ff097221 */ /* 0x000fc60000000000 */
[----:B------:R-:W-:Y:S01]  /*0170*/  FSETP.GEU.AND P2, PT, R10, -126, PT ;  /* 0xc2fc00000a00780b */ /* 0x000fe20003f4e000 */
[----:B------:R-:W-:-:S05]  /*0180*/  FMUL R9, R9, 1.4426950216293334961 ;  /* 0x3fb8aa3b09097820 */ /* 0x000fca0000400000 */
[----:B------:R-:W-:-:S06]  /*0190*/  FSETP.GEU.AND P1, PT, R9, -126, PT ;  /* 0xc2fc00000900780b */ /* 0x000fcc0003f2e000 */
[----:B------:R-:W-:-:S06]  /*01a0*/  @!P2 FMUL R10, R10, 0.5 ;  /* 0x3f0000000a0aa820 */ /* 0x000fcc0000400000 */
[----:B------:R-:W-:Y:S01]  /*01b0*/  @!P1 FMUL R9, R9, 0.5 ;  /* 0x3f00000009099820 */ /* 0x000fe20000400000 */
[----:B------:R1:W2:Y:S08]  /*01c0*/  MUFU.EX2 R3, R10 ;  /* 0x0000000a00037308 */ /* 0x0002b00000000800 */
[----:B------:R-:W4:Y:S01]  /*01d0*/  MUFU.EX2 R2, R9 ;  /* 0x0000000900027308 */ /* 0x000f220000000800 */
[----:B-1----:R-:W-:Y:S01]  /*01e0*/  MOV R10, 0x3e800000 ;  /* 0x3e800000000a7802 */ /* 0x002fe20000000f00 */
[----:B--2---:R-:W-:-:S04]  /*01f0*/  @!P2 FMUL R3, R3, R3 ;  /* 0x000000030303a220 */ /* 0x004fc80000400000 */
[----:B0-----:R-:W-:Y:S02]  /*0200*/  FADD R4, R3, 1 ;  /* 0x3f80000003047421 */ /* 0x001fe40000000000 */
[----:B----4-:R-:W-:-:S03]  /*0210*/  @!P1 FMUL R2, R2, R2 ;  /* 0x0000000202029220 */ /* 0x010fc60000400000 */
[----:B------:R-:W-:Y:S01]  /*0220*/  FSETP.GT.AND P2, PT, R4, 8.50705917302346158658e+37, PT ;  /* 0x7e8000000400780b */ /* 0x000fe20003f44000 */
[----:B------:R-:W-:-:S03]  /*0230*/  FADD R3, R2, 1 ;  /* 0x3f80000002037421 */ /* 0x000fc60000000000 */
[----:B------:R-:W-:Y:S01]  /*0240*/  FSEL R5, R10, 1, P2 ;  /* 0x3f8000000a057808 */ /* 0x000fe20001000000 */
[C---:B---3--:R-:W-:Y:S02]  /*0250*/  HADD2.F32 R2, R7.reuse.H1_H1, -RZ.H0_H0 ;  /* 0xa00000ff07027230 */ /* 0x048fe40000004c00 */
[----:B------:R-:W-:Y:S01]  /*0260*/  HADD2.F32 R7, R7.H0_H0, -RZ.H0_H0 ;  /* 0xa00000ff07077230 */ /* 0x000fe20000004800 */
[----:B------:R-:W-:-:S04]  /*0270*/  FSETP.GT.AND P1, PT, R3, 8.50705917302346158658e+37, PT ;  /* 0x7e8000000300780b */ /* 0x000fc80003f24000 */
[----:B------:R-:W-:Y:S01]  /*0280*/  @P2 FMUL R4, R4, 0.25 ;  /* 0x3e80000004042820 */ /* 0x000fe20000400000 */
[----:B------:R-:W-:-:S05]  /*0290*/  FSEL R10, R10, 1, P1 ;  /* 0x3f8000000a0a7808 */ /* 0x000fca0000800000 */
[----:B------:R-:W0:Y:S02]  /*02a0*/  MUFU.RCP R4, R4 ;  /* 0x0000000400047308 */ /* 0x000e240000001000 */
[----:B------:R-:W-:-:S06]  /*02b0*/  @P1 FMUL R3, R3, 0.25 ;  /* 0x3e80000003031820 */ /* 0x000fcc0000400000 */
[----:B------:R-:W1:Y:S01]  /*02c0*/  MUFU.RCP R3, R3 ;  /* 0x0000000300037308 */ /* 0x000e620000001000 */
[----:B0-----:R-:W-:-:S04]  /*02d0*/  FMUL R5, R4, R5 ;  /* 0x0000000504057220 */ /* 0x001fc80000400000 */
[----:B------:R-:W-:Y:S02]  /*02e0*/  FMUL R9, R8, R5 ;  /* 0x0000000508097220 */ /* 0x000fe40000400000 */
[----:B-1----:R-:W-:Y:S02]  /*02f0*/  FMUL R5, R3, R10 ;  /* 0x0000000a03057220 */ /* 0x002fe40000400000 */
[----:B------:R-:W-:Y:S02]  /*0300*/  FMUL R9, R2, R9 ;  /* 0x0000000902097220 */ /* 0x000fe40000400000 */
[----:B------:R-:W-:Y:S02]  /*0310*/  FMUL R6, R6, R5 ;  /* 0x0000000506067220 */ /* 0x000fe40000400000 */
[----:B------:R-:W-:Y:S02]  /*0320*/  IMAD.WIDE R2, R0, R11, c[0x0][0x168] ;  /* 0x00005a0000027625 */ /* 0x000fe400078e020b */
[----:B------:R-:W0:Y:S02]  /*0330*/  F2F.F16.F32 R9, R9 ;  /* 0x0000000900097304 */ /* 0x000e240000200800 */
[----:B------:R-:W-:-:S06]  /*0340*/  FMUL R6, R7, R6 ;  /* 0x0000000607067220 */ /* 0x000fcc0000400000 */
[----:B------:R-:W1:Y:S01]  /*0350*/  F2F.F16.F32 R6, R6 ;  /* 0x0000000600067304 */ /* 0x000e620000200800 */
[----:B------:R-:W-:Y:S05]  /*0360*/  @P0 EXIT ;  /* 0x000000000000094d */ /* 0x000fea0003800000 */
[----:B01----:R-:W-:-:S08]  /*0370*/  PRMT R9, R6, 0x5410, R9 ;  /* 0x0000541006097816 */ /* 0x003fd00000000009 */
[----:B------:R-:W-:Y:S01]  /*0380*/  STG.E.SYS [R2], R9 ;  /* 0x0000000902007386 */ /* 0x000fe2000010e900 */
[----:B------:R-:W-:Y:S05]  /*0390*/  EXIT ;  /* 0x000000000000794d */ /* 0x000fea0003800000 */
.L_x_0:
[----:B------:R-:W-:-:S00]  /*03a0*/  BRA `(.L_x_0) ;  /* 0xfffffff000007947 */ /* 0x000fc0000383ffff */
[----:B------:R-:W-:-:S00]  /*03b0*/  NOP ;  /* 0x0000000000007918 */ /* 0x000fc00000000000 */
[----:B------:R-:W-:-:S00]  /*03c0*/  NOP ;  /* 0x0000000000007918 */ /* 0x000fc00000000000 */
[----:B------:R-:W-:-:S00]  /*03d0*/  NOP ;  /* 0x0000000000007918 */ /* 0x000fc00000000000 */
[----:B------:R-:W-:-:S00]  /*03e0*/  NOP ;  /* 0x0000000000007918 */ /* 0x000fc00000000000 */
[----:B------:R-:W-:-:S00]  /*03f0*/  NOP ;  /* 0x0000000000007918 */ /* 0x000fc00000000000 */
.L_x_1:
